//
// Generated by NVIDIA NVVM Compiler
//
// Compiler Build ID: CL-36424714
// Cuda compilation tools, release 13.0, V13.0.88
// Based on NVVM 20.0.0
//

.version 9.0
.target sm_100
.address_size 64

	// .globl	_Z6kernelfffPyi
.global .align 4 .b8 __cudart_i2opi_f[24] = {65, 144, 67, 60, 153, 149, 98, 219, 192, 221, 52, 245, 209, 87, 39, 252, 41, 21, 68, 78, 110, 131, 249, 162};

.visible .entry _Z6kernelfffPyi(
	.param .f32 _Z6kernelfffPyi_param_0,
	.param .f32 _Z6kernelfffPyi_param_1,
	.param .f32 _Z6kernelfffPyi_param_2,
	.param .u64 .ptr .align 1 _Z6kernelfffPyi_param_3,
	.param .u32 _Z6kernelfffPyi_param_4
)
{
	.local .align 4 .b8 	__local_depot0[28];
	.reg .b64 	%SP;
	.reg .b64 	%SPL;
	.reg .pred 	%p<13>;
	.reg .b32 	%r<47>;
	.reg .b32 	%f<30>;
	.reg .b64 	%rd<32>;
	.reg .b64 	%fd<3>;

	mov.u64 	%SPL, __local_depot0;
	ld.param.f32 	%f28, [_Z6kernelfffPyi_param_0];
	ld.param.u64 	%rd11, [_Z6kernelfffPyi_param_3];
	ld.param.u32 	%r18, [_Z6kernelfffPyi_param_4];
	add.u64 	%rd1, %SPL, 0;
	mov.u32 	%r1, %tid.x;
	setp.ne.s32 	%p1, %r1, 0;
	@%p1 bra 	$L__BB0_2;
	// begin inline asm
	mov.u64 %rd28, %globaltimer;
	// end inline asm
$L__BB0_2:
	setp.lt.s32 	%p2, %r18, 1;
	@%p2 bra 	$L__BB0_13;
	mov.b32 	%r42, 0;
	mov.u64 	%rd15, __cudart_i2opi_f;
$L__BB0_4:
	mul.f32 	%f9, %f28, 0f3F22F983;
	cvt.rni.s32.f32 	%r46, %f9;
	cvt.rn.f32.s32 	%f10, %r46;
	fma.rn.f32 	%f11, %f10, 0fBFC90FDA, %f28;
	fma.rn.f32 	%f12, %f10, 0fB3A22168, %f11;
	fma.rn.f32 	%f29, %f10, 0fA7C234C5, %f12;
	abs.f32 	%f3, %f28;
	setp.ltu.f32 	%p3, %f3, 0f47CE4780;
	@%p3 bra 	$L__BB0_12;
	setp.neu.f32 	%p4, %f3, 0f7F800000;
	@%p4 bra 	$L__BB0_7;
	mov.f32 	%f15, 0f00000000;
	mul.rn.f32 	%f29, %f28, %f15;
	mov.b32 	%r46, 0;
	bra.uni 	$L__BB0_12;
$L__BB0_7:
	mov.b32 	%r4, %f28;
	shl.b32 	%r21, %r4, 8;
	or.b32  	%r5, %r21, -2147483648;
	mov.b64 	%rd31, 0;
	mov.b32 	%r43, 0;
	mov.u64 	%rd29, %rd15;
	mov.u64 	%rd30, %rd1;
$L__BB0_8:
	.pragma "nounroll";
	ld.global.nc.u32 	%r22, [%rd29];
	mad.wide.u32 	%rd17, %r22, %r5, %rd31;
	shr.u64 	%rd31, %rd17, 32;
	st.local.u32 	[%rd30], %rd17;
	add.s32 	%r43, %r43, 1;
	add.s64 	%rd30, %rd30, 4;
	add.s64 	%rd29, %rd29, 4;
	setp.ne.s32 	%p5, %r43, 6;
	@%p5 bra 	$L__BB0_8;
	shr.u32 	%r23, %r4, 23;
	st.local.u32 	[%rd1+24], %rd31;
	and.b32  	%r8, %r23, 31;
	and.b32  	%r24, %r23, 224;
	add.s32 	%r25, %r24, -128;
	shr.u32 	%r26, %r25, 5;
	mul.wide.u32 	%rd18, %r26, 4;
	sub.s64 	%rd10, %rd1, %rd18;
	ld.local.u32 	%r44, [%rd10+24];
	ld.local.u32 	%r45, [%rd10+20];
	setp.eq.s32 	%p6, %r8, 0;
	@%p6 bra 	$L__BB0_11;
	shf.l.wrap.b32 	%r44, %r45, %r44, %r8;
	ld.local.u32 	%r27, [%rd10+16];
	shf.l.wrap.b32 	%r45, %r27, %r45, %r8;
$L__BB0_11:
	shr.u32 	%r28, %r44, 30;
	shf.l.wrap.b32 	%r29, %r45, %r44, 2;
	shl.b32 	%r30, %r45, 2;
	shr.u32 	%r31, %r29, 31;
	add.s32 	%r32, %r31, %r28;
	neg.s32 	%r33, %r32;
	setp.lt.s32 	%p7, %r4, 0;
	selp.b32 	%r46, %r33, %r32, %p7;
	xor.b32  	%r34, %r29, %r4;
	shr.s32 	%r35, %r29, 31;
	xor.b32  	%r36, %r35, %r29;
	xor.b32  	%r37, %r35, %r30;
	cvt.u64.u32 	%rd19, %r36;
	shl.b64 	%rd20, %rd19, 32;
	cvt.u64.u32 	%rd21, %r37;
	or.b64  	%rd22, %rd20, %rd21;
	cvt.rn.f64.s64 	%fd1, %rd22;
	mul.f64 	%fd2, %fd1, 0d3BF921FB54442D19;
	cvt.rn.f32.f64 	%f13, %fd2;
	neg.f32 	%f14, %f13;
	setp.lt.s32 	%p8, %r34, 0;
	selp.f32 	%f29, %f14, %f13, %p8;
$L__BB0_12:
	mul.rn.f32 	%f16, %f29, %f29;
	and.b32  	%r39, %r46, 1;
	setp.eq.b32 	%p9, %r39, 1;
	selp.f32 	%f17, 0f3F800000, %f29, %p9;
	fma.rn.f32 	%f18, %f16, %f17, 0f00000000;
	fma.rn.f32 	%f19, %f16, 0f37CBAC00, 0fBAB607ED;
	selp.f32 	%f20, %f19, 0fB94D4153, %p9;
	selp.f32 	%f21, 0f3D2AAABB, 0f3C0885E4, %p9;
	fma.rn.f32 	%f22, %f20, %f16, %f21;
	selp.f32 	%f23, 0fBEFFFFFF, 0fBE2AAAA8, %p9;
	fma.rn.f32 	%f24, %f22, %f16, %f23;
	fma.rn.f32 	%f25, %f24, %f18, %f17;
	and.b32  	%r40, %r46, 2;
	setp.eq.s32 	%p10, %r40, 0;
	mov.f32 	%f26, 0f00000000;
	sub.f32 	%f27, %f26, %f25;
	selp.f32 	%f28, %f25, %f27, %p10;
	add.s32 	%r42, %r42, 1;
	setp.ne.s32 	%p11, %r42, %r18;
	@%p11 bra 	$L__BB0_4;
$L__BB0_13:
	setp.ne.s32 	%p12, %r1, 0;
	bar.sync 	0;
	@%p12 bra 	$L__BB0_15;
	// begin inline asm
	mov.u64 %rd23, %globaltimer;
	// end inline asm
	sub.s64 	%rd24, %rd23, %rd28;
	mov.u32 	%r41, %ctaid.x;
	cvta.to.global.u64 	%rd25, %rd11;
	mul.wide.u32 	%rd26, %r41, 8;
	add.s64 	%rd27, %rd25, %rd26;
	st.global.u64 	[%rd27], %rd24;
$L__BB0_15:
	ret;

}


// ===== COMPILED SASS (sm_100) =====

	.target	sm_100

	.elftype	@"ET_EXEC"


//--------------------- .note.nv.tkinfo           --------------------------
	.section	.note.nv.tkinfo,"",@"SHT_NOTE"
	.sectionflags	@"SHF_NOTE_NV_TKINFO"
	.tkinfo
        /*0018*/ 	.word	0x00000002
        /*0030*/ 	.string	""
        /*0030*/ 	.string	"ptxas"
        /*0030*/ 	.string	"Cuda compilation tools, release 13.0, V13.0.88"
        /*0030*/ 	.string	"Build cuda_13.0.r13.0/compiler.36424714_0"
        /*0030*/ 	.string	"-arch sm_100 -m 64 "



//--------------------- .note.nv.cuinfo           --------------------------
	.section	.note.nv.cuinfo,"",@"SHT_NOTE"
	.sectionflags	@"SHF_NOTE_NV_CUINFO"
        /*0018*/ 	.short	0x0002
        /*001a*/ 	.short	0x0064
        /*001c*/ 	.short	0x0082
	.zero		2


//--------------------- .nv.info                  --------------------------
	.section	.nv.info,"",@"SHT_CUDA_INFO"
	.align	4


	//----- nvinfo : EIATTR_REGCOUNT
	.align		4
        /*0000*/ 	.byte	0x04, 0x2f
        /*0002*/ 	.short	(.L_2 - .L_1)
	.align		4
.L_1:
        /*0004*/ 	.word	index@(_Z6kernelfffPyi)
        /*0008*/ 	.word	0x00000016


	//----- nvinfo : EIATTR_FRAME_SIZE
	.align		4
.L_2:
        /*000c*/ 	.byte	0x04, 0x11
        /*000e*/ 	.short	(.L_4 - .L_3)
	.align		4
.L_3:
        /*0010*/ 	.word	index@(_Z6kernelfffPyi)
        /*0014*/ 	.word	0x00000000


	//----- nvinfo : EIATTR_MIN_STACK_SIZE
	.align		4
.L_4:
        /*0018*/ 	.byte	0x04, 0x12
        /*001a*/ 	.short	(.L_6 - .L_5)
	.align		4
.L_5:
        /*001c*/ 	.word	index@(_Z6kernelfffPyi)
        /*0020*/ 	.word	0x00000000
.L_6:


//--------------------- .nv.compat                --------------------------
	.section	.nv.compat,"",@"SHT_CUDA_COMPAT_INFO"
	.align	4
        /*0000*/ 	.byte	0x02, 0x09, 0x00, 0x00, 0x02, 0x02, 0x01, 0x00, 0x02, 0x05, 0x05, 0x00, 0x03, 0x07, 0x01, 0x01
        /*0010*/ 	.byte	0x02, 0x03, 0x00, 0x00, 0x02, 0x06, 0x01, 0x00, 0x04, 0x0b, 0x08, 0x00, 0x01, 0x00, 0x00, 0x00
        /*0020*/ 	.byte	0x00, 0x00, 0x00, 0x00


//--------------------- .nv.info._Z6kernelfffPyi  --------------------------
	.section	.nv.info._Z6kernelfffPyi,"",@"SHT_CUDA_INFO"
	.sectionflags	@""
	.align	4


	//----- nvinfo : EIATTR_CUDA_API_VERSION
	.align		4
        /*0000*/ 	.byte	0x04, 0x37
        /*0002*/ 	.short	(.L_8 - .L_7)
.L_7:
        /*0004*/ 	.word	0x00000082


	//----- nvinfo : EIATTR_KPARAM_INFO
	.align		4
.L_8:
        /*0008*/ 	.byte	0x04, 0x17
        /*000a*/ 	.short	(.L_10 - .L_9)
.L_9:
        /*000c*/ 	.word	0x00000000
        /*0010*/ 	.short	0x0004
        /*0012*/ 	.short	0x0018
        /*0014*/ 	.byte	0x00, 0xf0, 0x11, 0x00


	//----- nvinfo : EIATTR_KPARAM_INFO
	.align		4
.L_10:
        /*0018*/ 	.byte	0x04, 0x17
        /*001a*/ 	.short	(.L_12 - .L_11)
.L_11:
        /*001c*/ 	.word	0x00000000
        /*0020*/ 	.short	0x0003
        /*0022*/ 	.short	0x0010
        /*0024*/ 	.byte	0x00, 0xf5, 0x21, 0x00


	//----- nvinfo : EIATTR_KPARAM_INFO
	.align		4
.L_12:
        /*0028*/ 	.byte	0x04, 0x17
        /*002a*/ 	.short	(.L_14 - .L_13)
.L_13:
        /*002c*/ 	.word	0x00000000
        /*0030*/ 	.short	0x0002
        /*0032*/ 	.short	0x0008
        /*0034*/ 	.byte	0x00, 0xf0, 0x11, 0x00


	//----- nvinfo : EIATTR_KPARAM_INFO
	.align		4
.L_14:
        /*0038*/ 	.byte	0x04, 0x17
        /*003a*/ 	.short	(.L_16 - .L_15)
.L_15:
        /*003c*/ 	.word	0x00000000
        /*0040*/ 	.short	0x0001
        /*0042*/ 	.short	0x0004
        /*0044*/ 	.byte	0x00, 0xf0, 0x11, 0x00


	//----- nvinfo : EIATTR_KPARAM_INFO
	.align		4
.L_16:
        /*0048*/ 	.byte	0x04, 0x17
        /*004a*/ 	.short	(.L_18 - .L_17)
.L_17:
        /*004c*/ 	.word	0x00000000
        /*0050*/ 	.short	0x0000
        /*0052*/ 	.short	0x0000
        /*0054*/ 	.byte	0x00, 0xf0, 0x11, 0x00


	//----- nvinfo : EIATTR_SPARSE_MMA_MASK
	.align		4
.L_18:
        /*0058*/ 	.byte	0x03, 0x50
        /*005a*/ 	.short	0x0000


	//----- nvinfo : EIATTR_MAXREG_COUNT
	.align		4
        /*005c*/ 	.byte	0x03, 0x1b
        /*005e*/ 	.short	0x00ff


	//----- nvinfo : EIATTR_NUM_BARRIERS
	.align		4
        /*0060*/ 	.byte	0x02, 0x4c
        /*0062*/ 	.byte	0x01
	.zero		1


	//----- nvinfo : EIATTR_MERCURY_ISA_VERSION
	.align		4
        /*0064*/ 	.byte	0x03, 0x5f
        /*0066*/ 	.short	0x0101


	//----- nvinfo : EIATTR_VRC_CTA_INIT_COUNT
	.align		4
        /*0068*/ 	.byte	0x02, 0x4a
	.zero		1
	.zero		1


	//----- nvinfo : EIATTR_EXIT_INSTR_OFFSETS
	.align		4
        /*006c*/ 	.byte	0x04, 0x1c
        /*006e*/ 	.short	(.L_20 - .L_19)


	//   ....[0]....
.L_19:
        /*0070*/ 	.word	0x00000870


	//   ....[1]....
        /*0074*/ 	.word	0x000008f0


	//----- nvinfo : EIATTR_CBANK_PARAM_SIZE
	.align		4
.L_20:
        /*0078*/ 	.byte	0x03, 0x19
        /*007a*/ 	.short	0x001c


	//----- nvinfo : EIATTR_PARAM_CBANK
	.align		4
        /*007c*/ 	.byte	0x04, 0x0a
        /*007e*/ 	.short	(.L_22 - .L_21)
	.align		4
.L_21:
        /*0080*/ 	.word	index@(.nv.constant0._Z6kernelfffPyi)
        /*0084*/ 	.short	0x0380
        /*0086*/ 	.short	0x001c


	//----- nvinfo : EIATTR_SW_WAR
	.align		4
.L_22:
        /*0088*/ 	.byte	0x04, 0x36
        /*008a*/ 	.short	(.L_24 - .L_23)
.L_23:
        /*008c*/ 	.word	0x00000008
.L_24:


//--------------------- .nv.callgraph             --------------------------
	.section	.nv.callgraph,"",@"SHT_CUDA_CALLGRAPH"
	.align	4
	.sectionentsize	8
	.align		4
        /*0000*/ 	.word	0x00000000
	.align		4
        /*0004*/ 	.word	0xffffffff
	.align		4
        /*0008*/ 	.word	0x00000000
	.align		4
        /*000c*/ 	.word	0xfffffffe
	.align		4
        /*0010*/ 	.word	0x00000000
	.align		4
        /*0014*/ 	.word	0xfffffffd
	.align		4
        /*0018*/ 	.word	0x00000000
	.align		4
        /*001c*/ 	.word	0xfffffffc


//--------------------- .nv.constant4             --------------------------
	.section	.nv.constant4,"a",@progbits
	.align	8
	.align		8
.nv.constant4:
        /*0000*/ 	.dword	__cudart_i2opi_f


//--------------------- .text._Z6kernelfffPyi     --------------------------
	.section	.text._Z6kernelfffPyi,"ax",@progbits
	.align	128
        .global         _Z6kernelfffPyi
        .type           _Z6kernelfffPyi,@function
        .size           _Z6kernelfffPyi,(.L_x_6 - _Z6kernelfffPyi)
        .other          _Z6kernelfffPyi,@"STO_CUDA_ENTRY STV_DEFAULT"
_Z6kernelfffPyi:
.text._Z6kernelfffPyi:
[----:B------:R-:W-:Y:S01]  /*0000*/  LDC R1, c[0x0][0x37c] ;  /* 0x0000df00ff017b82 */ /* 0x000fe20000000800 */
[----:B------:R-:W0:Y:S02]  /*0010*/  S2R R10, SR_TID.X ;  /* 0x00000000000a7919 */ /* 0x000e240000002100 */
[----:B0-----:R-:W-:-:S13]  /*0020*/  ISETP.NE.AND P0, PT, R10, RZ, PT ;  /* 0x000000ff0a00720c */ /* 0x001fda0003f05270 */
[----:B------:R-:W-:Y:S01]  /*0030*/  @!P0 CS2R R2, SR_GLOBALTIMERLO ;  /* 0x0000000000028805 */ /* 0x000fe20000015200 */
[----:B------:R-:W0:Y:S01]  /*0040*/  LDCU UR4, c[0x0][0x398] ;  /* 0x00007300ff0477ac */ /* 0x000e220008000800 */
[----:B------:R-:W1:Y:S01]  /*0050*/  LDCU.64 UR6, c[0x0][0x358] ;  /* 0x00006b00ff0677ac */ /* 0x000e620008000a00 */
[----:B0-----:R-:W-:-:S09]  /*0060*/  UISETP.GE.AND UP0, UPT, UR4, 0x1, UPT ;  /* 0x000000010400788c */ /* 0x001fd2000bf06270 */
[----:B-1----:R-:W-:Y:S05]  /*0070*/  BRA.U !UP0, `(.L_x_0) ;  /* 0x0000000508f47547 */ /* 0x002fea000b800000 */
[----:B------:R-:W0:Y:S02]  /*0080*/  LDCU UR4, c[0x0][0x380] ;  /* 0x00007000ff0477ac */ /* 0x000e240008000800 */
[----:B0-----:R-:W-:Y:S01]  /*0090*/  IMAD.U32 R0, RZ, RZ, UR4 ;  /* 0x00000004ff007e24 */ /* 0x001fe2000f8e00ff */
[----:B------:R-:W-:-:S06]  /*00a0*/  UMOV UR4, URZ ;  /* 0x000000ff00047c82 */ /* 0x000fcc0008000000 */
.L_x_4:
[C---:B------:R-:W-:Y:S01]  /*00b0*/  FMUL R5, R0.reuse, 0.63661974668502807617 ;  /* 0x3f22f98300057820 */ /* 0x040fe20000400000 */
[----:B------:R-:W-:-:S05]  /*00c0*/  FSETP.GE.AND P0, PT, |R0|, 105615, PT ;  /* 0x47ce47800000780b */ /* 0x000fca0003f06200 */
[----:B------:R-:W0:Y:S02]  /*00d0*/  F2I.NTZ R5, R5 ;  /* 0x0000000500057305 */ /* 0x000e240000203100 */
[----:B0-----:R-:W-:-:S05]  /*00e0*/  I2FP.F32.S32 R7, R5 ;  /* 0x0000000500077245 */ /* 0x001fca0000201400 */
[----:B------:R-:W-:-:S04]  /*00f0*/  FFMA R6, R7, -1.5707962512969970703, R0 ;  /* 0xbfc90fda07067823 */ /* 0x000fc80000000000 */
[----:B------:R-:W-:-:S04]  /*0100*/  FFMA R6, R7, -7.5497894158615963534e-08, R6 ;  /* 0xb3a2216807067823 */ /* 0x000fc80000000006 */
[----:B------:R-:W-:Y:S01]  /*0110*/  FFMA R8, R7, -5.3903029534742383927e-15, R6 ;  /* 0xa7c234c507087823 */ /* 0x000fe20000000006 */
[----:B------:R-:W-:Y:S06]  /*0120*/  @!P0 BRA `(.L_x_1) ;  /* 0x0000000400748947 */ /* 0x000fec0003800000 */
[----:B------:R-:W-:-:S13]  /*0130*/  FSETP.NEU.AND P0, PT, |R0|, +INF , PT ;  /* 0x7f8000000000780b */ /* 0x000fda0003f0d200 */
[----:B------:R-:W-:Y:S01]  /*0140*/  @!P0 FMUL R8, RZ, R0 ;  /* 0x00000000ff088220 */ /* 0x000fe20000400000 */
[----:B------:R-:W-:Y:S01]  /*0150*/  @!P0 IMAD.MOV.U32 R5, RZ, RZ, RZ ;  /* 0x000000ffff058224 */ /* 0x000fe200078e00ff */
[----:B------:R-:W-:Y:S06]  /*0160*/  @!P0 BRA `(.L_x_1) ;  /* 0x0000000400648947 */ /* 0x000fec0003800000 */
[----:B------:R-:W-:Y:S01]  /*0170*/  IMAD.SHL.U32 R6, R0, 0x100, RZ ;  /* 0x0000010000067824 */ /* 0x000fe200078e00ff */
[----:B------:R-:W-:Y:S01]  /*0180*/  CS2R R16, SRZ ;  /* 0x0000000000107805 */ /* 0x000fe2000001ff00 */
[----:B------:R-:W-:Y:S01]  /*0190*/  IMAD.MOV.U32 R5, RZ, RZ, RZ ;  /* 0x000000ffff057224 */ /* 0x000fe200078e00ff */
[----:B------:R-:W0:Y:S02]  /*01a0*/  LDCU.64 UR8, c[0x4][URZ] ;  /* 0x01000000ff0877ac */ /* 0x000e240008000a00 */
[----:B------:R-:W-:Y:S01]  /*01b0*/  LOP3.LUT R19, R6, 0x80000000, RZ, 0xfc, !PT ;  /* 0x8000000006137812 */ /* 0x000fe200078efcff */
[----:B------:R-:W-:-:S06]  /*01c0*/  UMOV UR5, URZ ;  /* 0x000000ff00057c82 */ /* 0x000fcc0008000000 */
.L_x_2:
[----:B0-----:R-:W-:Y:S02]  /*01d0*/  IMAD.U32 R8, RZ, RZ, UR8 ;  /* 0x00000008ff087e24 */ /* 0x001fe4000f8e00ff */
[----:B------:R-:W-:-:S05]  /*01e0*/  IMAD.U32 R9, RZ, RZ, UR9 ;  /* 0x00000009ff097e24 */ /* 0x000fca000f8e00ff */
[----:B------:R-:W2:Y:S01]  /*01f0*/  LDG.E.CONSTANT R6, desc[UR6][R8.64] ;  /* 0x0000000608067981 */ /* 0x000ea2000c1e9900 */
[----:B------:R-:W-:Y:S01]  /*0200*/  UIADD3 UR5, UPT, UPT, UR5, 0x1, URZ ;  /* 0x0000000105057890 */ /* 0x000fe2000fffe0ff */
[C---:B------:R-:W-:Y:S01]  /*0210*/  ISETP.EQ.AND P0, PT, R16.reuse, RZ, PT ;  /* 0x000000ff1000720c */ /* 0x040fe20003f02270 */
[----:B------:R-:W-:Y:S01]  /*0220*/  UIADD3 UR8, UP1, UPT, UR8, 0x4, URZ ;  /* 0x0000000408087890 */ /* 0x000fe2000ff3e0ff */
[C---:B------:R-:W-:Y:S01]  /*0230*/  ISETP.EQ.AND P1, PT, R16.reuse, 0x4, PT ;  /* 0x000000041000780c */ /* 0x040fe20003f22270 */
[----:B------:R-:W-:Y:S01]  /*0240*/  UISETP.NE.AND UP0, UPT, UR5, 0x6, UPT ;  /* 0x000000060500788c */ /* 0x000fe2000bf05270 */
[C---:B------:R-:W-:Y:S01]  /*0250*/  ISETP.EQ.AND P2, PT, R16.reuse, 0x8, PT ;  /* 0x000000081000780c */ /* 0x040fe20003f42270 */
[----:B------:R-:W-:Y:S01]  /*0260*/  UIADD3.X UR9, UPT, UPT, URZ, UR9, URZ, UP1, !UPT ;  /* 0x00000009ff097290 */ /* 0x000fe20008ffe4ff */
[C---:B------:R-:W-:Y:S02]  /*0270*/  ISETP.EQ.AND P3, PT, R16.reuse, 0xc, PT ;  /* 0x0000000c1000780c */ /* 0x040fe40003f62270 */
[----:B------:R-:W-:-:S02]  /*0280*/  ISETP.EQ.AND P4, PT, R16, 0x10, PT ;  /* 0x000000101000780c */ /* 0x000fc40003f82270 */
[C---:B------:R-:W-:Y:S01]  /*0290*/  ISETP.EQ.AND P5, PT, R16.reuse, 0x14, PT ;  /* 0x000000141000780c */ /* 0x040fe20003fa2270 */
[----:B------:R-:W-:Y:S02]  /*02a0*/  VIADD R16, R16, 0x4 ;  /* 0x0000000410107836 */ /* 0x000fe40000000000 */
[----:B--2---:R-:W-:-:S03]  /*02b0*/  IMAD.WIDE.U32 R6, R6, R19, RZ ;  /* 0x0000001306067225 */ /* 0x004fc600078e00ff */
[----:B------:R-:W-:-:S04]  /*02c0*/  IADD3 R6, P6, PT, R6, R5, RZ ;  /* 0x0000000506067210 */ /* 0x000fc80007fde0ff */
[----:B------:R-:W-:Y:S01]  /*02d0*/  @P0 MOV R4, R6 ;  /* 0x0000000600040202 */ /* 0x000fe20000000f00 */
[----:B------:R-:W-:Y:S02]  /*02e0*/  IMAD.X R5, R7, 0x1, R17, P6 ;  /* 0x0000000107057824 */ /* 0x000fe400030e0611 */
[--C-:B------:R-:W-:Y:S02]  /*02f0*/  @P1 IMAD.MOV.U32 R12, RZ, RZ, R6.reuse ;  /* 0x000000ffff0c1224 */ /* 0x100fe400078e0006 */
[--C-:B------:R-:W-:Y:S02]  /*0300*/  @P2 IMAD.MOV.U32 R13, RZ, RZ, R6.reuse ;  /* 0x000000ffff0d2224 */ /* 0x100fe400078e0006 */
[--C-:B------:R-:W-:Y:S02]  /*0310*/  @P3 IMAD.MOV.U32 R14, RZ, RZ, R6.reuse ;  /* 0x000000ffff0e3224 */ /* 0x100fe400078e0006 */
[--C-:B------:R-:W-:Y:S02]  /*0320*/  @P4 IMAD.MOV.U32 R15, RZ, RZ, R6.reuse ;  /* 0x000000ffff0f4224 */ /* 0x100fe400078e0006 */
[----:B------:R-:W-:Y:S01]  /*0330*/  @P5 IMAD.MOV.U32 R11, RZ, RZ, R6 ;  /* 0x000000ffff0b5224 */ /* 0x000fe200078e0006 */
[----:B------:R-:W-:Y:S06]  /*0340*/  BRA.U UP0, `(.L_x_2) ;  /* 0xfffffffd00a07547 */ /* 0x000fec000b83ffff */
[----:B------:R-:W-:-:S04]  /*0350*/  SHF.R.U32.HI R6, RZ, 0x17, R0 ;  /* 0x00000017ff067819 */ /* 0x000fc80000011600 */
[C---:B------:R-:W-:Y:S02]  /*0360*/  LOP3.LUT R7, R6.reuse, 0xe0, RZ, 0xc0, !PT ;  /* 0x000000e006077812 */ /* 0x040fe400078ec0ff */
[----:B------:R-:W-:Y:S02]  /*0370*/  LOP3.LUT P6, RZ, R6, 0x1f, RZ, 0xc0, !PT ;  /* 0x0000001f06ff7812 */ /* 0x000fe400078cc0ff */
[----:B------:R-:W-:-:S04]  /*0380*/  IADD3 R7, PT, PT, R7, -0x80, RZ ;  /* 0xffffff8007077810 */ /* 0x000fc80007ffe0ff */
[----:B------:R-:W-:-:S05]  /*0390*/  SHF.R.U32.HI R7, RZ, 0x5, R7 ;  /* 0x00000005ff077819 */ /* 0x000fca0000011607 */
[----:B------:R-:W-:-:S05]  /*03a0*/  IMAD.U32 R9, R7, -0x4, RZ ;  /* 0xfffffffc07097824 */ /* 0x000fca00078e00ff */
[C---:B------:R-:W-:Y:S02]  /*03b0*/  ISETP.EQ.AND P3, PT, R9.reuse, -0x18, PT ;  /* 0xffffffe80900780c */ /* 0x040fe40003f62270 */
[C---:B------:R-:W-:Y:S02]  /*03c0*/  ISETP.EQ.AND P4, PT, R9.reuse, -0x14, PT ;  /* 0xffffffec0900780c */ /* 0x040fe40003f82270 */
[C---:B------:R-:W-:Y:S02]  /*03d0*/  ISETP.EQ.AND P2, PT, R9.reuse, -0x10, PT ;  /* 0xfffffff00900780c */ /* 0x040fe40003f42270 */
[C---:B------:R-:W-:Y:S02]  /*03e0*/  ISETP.EQ.AND P1, PT, R9.reuse, -0xc, PT ;  /* 0xfffffff40900780c */ /* 0x040fe40003f22270 */
[C---:B------:R-:W-:Y:S02]  /*03f0*/  ISETP.EQ.AND P0, PT, R9.reuse, -0x8, PT ;  /* 0xfffffff80900780c */ /* 0x040fe40003f02270 */
[----:B------:R-:W-:-:S03]  /*0400*/  ISETP.EQ.AND P5, PT, R9, RZ, PT ;  /* 0x000000ff0900720c */ /* 0x000fc60003fa2270 */
[--C-:B------:R-:W-:Y:S01]  /*0410*/  @P3 IMAD.MOV.U32 R7, RZ, RZ, R4.reuse ;  /* 0x000000ffff073224 */ /* 0x100fe200078e0004 */
[C---:B------:R-:W-:Y:S01]  /*0420*/  ISETP.EQ.AND P3, PT, R9.reuse, -0x4, PT ;  /* 0xfffffffc0900780c */ /* 0x040fe20003f62270 */
[----:B------:R-:W-:Y:S02]  /*0430*/  @P4 IMAD.MOV.U32 R8, RZ, RZ, R4 ;  /* 0x000000ffff084224 */ /* 0x000fe400078e0004 */
[----:B------:R-:W-:Y:S01]  /*0440*/  @P4 IMAD.MOV.U32 R7, RZ, RZ, R12 ;  /* 0x000000ffff074224 */ /* 0x000fe200078e000c */
[----:B------:R-:W-:Y:S01]  /*0450*/  ISETP.EQ.AND P4, PT, R9, 0x4, PT ;  /* 0x000000040900780c */ /* 0x000fe20003f82270 */
[----:B------:R-:W-:Y:S02]  /*0460*/  @P2 IMAD.MOV.U32 R7, RZ, RZ, R13 ;  /* 0x000000ffff072224 */ /* 0x000fe400078e000d */
[----:B------:R-:W-:Y:S02]  /*0470*/  @P1 IMAD.MOV.U32 R7, RZ, RZ, R14 ;  /* 0x000000ffff071224 */ /* 0x000fe400078e000e */
[----:B------:R-:W-:-:S02]  /*0480*/  @P0 IMAD.MOV.U32 R7, RZ, RZ, R15 ;  /* 0x000000ffff070224 */ /* 0x000fc400078e000f */
[----:B------:R-:W-:Y:S01]  /*0490*/  @P2 IMAD.MOV.U32 R8, RZ, RZ, R12 ;  /* 0x000000ffff082224 */ /* 0x000fe200078e000c */
[----:B------:R-:W-:Y:S01]  /*04a0*/  @P1 MOV R8, R13 ;  /* 0x0000000d00081202 */ /* 0x000fe20000000f00 */
[----:B------:R-:W-:Y:S01]  /*04b0*/  @P3 IMAD.MOV.U32 R7, RZ, RZ, R11 ;  /* 0x000000ffff073224 */ /* 0x000fe200078e000b */
[----:B------:R-:W-:Y:S01]  /*04c0*/  @P5 MOV R7, R5 ;  /* 0x0000000500075202 */ /* 0x000fe20000000f00 */
[----:B------:R-:W-:Y:S02]  /*04d0*/  @P0 IMAD.MOV.U32 R8, RZ, RZ, R14 ;  /* 0x000000ffff080224 */ /* 0x000fe400078e000e */
[----:B------:R-:W-:Y:S02]  /*04e0*/  @P3 IMAD.MOV.U32 R8, RZ, RZ, R15 ;  /* 0x000000ffff083224 */ /* 0x000fe400078e000f */
[----:B------:R-:W-:Y:S02]  /*04f0*/  @P5 IMAD.MOV.U32 R8, RZ, RZ, R11 ;  /* 0x000000ffff085224 */ /* 0x000fe400078e000b */
[----:B------:R-:W-:-:S02]  /*0500*/  @P4 IMAD.MOV.U32 R8, RZ, RZ, R5 ;  /* 0x000000ffff084224 */ /* 0x000fc400078e0005 */
[----:B------:R-:W-:Y:S01]  /*0510*/  IMAD.MOV.U32 R16, RZ, RZ, R7 ;  /* 0x000000ffff107224 */ /* 0x000fe200078e0007 */
[----:B------:R-:W-:Y:S06]  /*0520*/  @!P6 BRA `(.L_x_3) ;  /* 0x00000000002ce947 */ /* 0x000fec0003800000 */
[----:B------:R-:W-:Y:S02]  /*0530*/  @P2 IMAD.MOV.U32 R7, RZ, RZ, R4 ;  /* 0x000000ffff072224 */ /* 0x000fe400078e0004 */
[----:B------:R-:W-:Y:S02]  /*0540*/  @P1 IMAD.MOV.U32 R7, RZ, RZ, R12 ;  /* 0x000000ffff071224 */ /* 0x000fe400078e000c */
[----:B------:R-:W-:Y:S01]  /*0550*/  @P0 IMAD.MOV.U32 R7, RZ, RZ, R13 ;  /* 0x000000ffff070224 */ /* 0x000fe200078e000d */
[----:B------:R-:W-:Y:S02]  /*0560*/  ISETP.EQ.AND P0, PT, R9, 0x8, PT ;  /* 0x000000080900780c */ /* 0x000fe40003f02270 */
[----:B------:R-:W-:Y:S01]  /*0570*/  @P3 MOV R7, R14 ;  /* 0x0000000e00073202 */ /* 0x000fe20000000f00 */
[----:B------:R-:W-:Y:S01]  /*0580*/  @P5 IMAD.MOV.U32 R7, RZ, RZ, R15 ;  /* 0x000000ffff075224 */ /* 0x000fe200078e000f */
[----:B------:R-:W-:Y:S01]  /*0590*/  LOP3.LUT R9, R6, 0x1f, RZ, 0xc0, !PT ;  /* 0x0000001f06097812 */ /* 0x000fe200078ec0ff */
[----:B------:R-:W-:-:S03]  /*05a0*/  @P4 IMAD.MOV.U32 R7, RZ, RZ, R11 ;  /* 0x000000ffff074224 */ /* 0x000fc600078e000b */
[----:B------:R-:W-:-:S05]  /*05b0*/  SHF.L.W.U32.HI R16, R8, R9, R16 ;  /* 0x0000000908107219 */ /* 0x000fca0000010e10 */
[----:B------:R-:W-:-:S05]  /*05c0*/  @P0 IMAD.MOV.U32 R7, RZ, RZ, R5 ;  /* 0x000000ffff070224 */ /* 0x000fca00078e0005 */
[----:B------:R-:W-:-:S07]  /*05d0*/  SHF.L.W.U32.HI R8, R7, R9, R8 ;  /* 0x0000000907087219 */ /* 0x000fce0000010e08 */
.L_x_3:
[C---:B------:R-:W-:Y:S01]  /*05e0*/  SHF.L.W.U32.HI R17, R8.reuse, 0x2, R16 ;  /* 0x0000000208117819 */ /* 0x040fe20000010e10 */
[----:B------:R-:W-:Y:S01]  /*05f0*/  IMAD.SHL.U32 R8, R8, 0x4, RZ ;  /* 0x0000000408087824 */ /* 0x000fe200078e00ff */
[----:B------:R-:W-:Y:S01]  /*0600*/  UMOV UR8, 0x54442d19 ;  /* 0x54442d1900087882 */ /* 0x000fe20000000000 */
[----:B------:R-:W-:Y:S01]  /*0610*/  UMOV UR9, 0x3bf921fb ;  /* 0x3bf921fb00097882 */ /* 0x000fe20000000000 */
[----:B------:R-:W-:Y:S02]  /*0620*/  SHF.R.S32.HI R5, RZ, 0x1f, R17 ;  /* 0x0000001fff057819 */ /* 0x000fe40000011411 */
[----:B------:R-:W-:Y:S02]  /*0630*/  ISETP.GE.AND P0, PT, R0, RZ, PT ;  /* 0x000000ff0000720c */ /* 0x000fe40003f06270 */
[C---:B------:R-:W-:Y:S02]  /*0640*/  LOP3.LUT R8, R5.reuse, R8, RZ, 0x3c, !PT ;  /* 0x0000000805087212 */ /* 0x040fe400078e3cff */
[----:B------:R-:W-:-:S02]  /*0650*/  LOP3.LUT R9, R5, R17, RZ, 0x3c, !PT ;  /* 0x0000001105097212 */ /* 0x000fc400078e3cff */
[----:B------:R-:W-:Y:S02]  /*0660*/  SHF.R.U32.HI R5, RZ, 0x1e, R16 ;  /* 0x0000001eff057819 */ /* 0x000fe40000011610 */
[----:B------:R-:W0:Y:S01]  /*0670*/  I2F.F64.S64 R6, R8 ;  /* 0x0000000800067312 */ /* 0x000e220000301c00 */
[C---:B------:R-:W-:Y:S02]  /*0680*/  LOP3.LUT R0, R17.reuse, R0, RZ, 0x3c, !PT ;  /* 0x0000000011007212 */ /* 0x040fe400078e3cff */
[----:B------:R-:W-:Y:S02]  /*0690*/  LEA.HI R5, R17, R5, RZ, 0x1 ;  /* 0x0000000511057211 */ /* 0x000fe400078f08ff */
[----:B------:R-:W-:-:S03]  /*06a0*/  ISETP.GE.AND P1, PT, R0, RZ, PT ;  /* 0x000000ff0000720c */ /* 0x000fc60003f26270 */
[----:B------:R-:W-:-:S05]  /*06b0*/  IMAD.MOV R0, RZ, RZ, -R5 ;  /* 0x000000ffff007224 */ /* 0x000fca00078e0a05 */
[----:B------:R-:W-:Y:S01]  /*06c0*/  @!P0 MOV R5, R0 ;  /* 0x0000000000058202 */ /* 0x000fe20000000f00 */
[----:B0-----:R-:W-:-:S10]  /*06d0*/  DMUL R6, R6, UR8 ;  /* 0x0000000806067c28 */ /* 0x001fd40008000000 */
[----:B------:R-:W0:Y:S02]  /*06e0*/  F2F.F32.F64 R6, R6 ;  /* 0x0000000600067310 */ /* 0x000e240000301000 */
[----:B0-----:R-:W-:-:S07]  /*06f0*/  FSEL R8, -R6, R6, !P1 ;  /* 0x0000000606087208 */ /* 0x001fce0004800100 */
.L_x_1:
[C---:B------:R-:W-:Y:S01]  /*0700*/  LOP3.LUT R6, R5.reuse, 0x1, RZ, 0xc0, !PT ;  /* 0x0000000105067812 */ /* 0x040fe200078ec0ff */
[----:B------:R-:W0:Y:S01]  /*0710*/  LDCU UR5, c[0x0][0x398] ;  /* 0x00007300ff0577ac */ /* 0x000e220008000800 */
[----:B------:R-:W-:Y:S02]  /*0720*/  IMAD.MOV.U32 R0, RZ, RZ, 0x37cbac00 ;  /* 0x37cbac00ff007424 */ /* 0x000fe400078e00ff */
[----:B------:R-:W-:Y:S01]  /*0730*/  FMUL R7, R8, R8 ;  /* 0x0000000808077220 */ /* 0x000fe20000400000 */
[----:B------:R-:W-:Y:S01]  /*0740*/  ISETP.NE.U32.AND P0, PT, R6, 0x1, PT ;  /* 0x000000010600780c */ /* 0x000fe20003f05070 */
[----:B------:R-:W-:Y:S01]  /*0750*/  IMAD.MOV.U32 R6, RZ, RZ, 0x3d2aaabb ;  /* 0x3d2aaabbff067424 */ /* 0x000fe200078e00ff */
[----:B------:R-:W-:Y:S01]  /*0760*/  LOP3.LUT P1, RZ, R5, 0x2, RZ, 0xc0, !PT ;  /* 0x0000000205ff7812 */ /* 0x000fe2000782c0ff */
[----:B------:R-:W-:Y:S01]  /*0770*/  FFMA R0, R7, R0, -0.0013887860113754868507 ;  /* 0xbab607ed07007423 */ /* 0x000fe20000000000 */
[----:B------:R-:W-:Y:S01]  /*0780*/  IMAD.MOV.U32 R9, RZ, RZ, 0x3effffff ;  /* 0x3effffffff097424 */ /* 0x000fe200078e00ff */
[----:B------:R-:W-:Y:S01]  /*0790*/  UIADD3 UR4, UPT, UPT, UR4, 0x1, URZ ;  /* 0x0000000104047890 */ /* 0x000fe2000fffe0ff */
[----:B------:R-:W-:-:S02]  /*07a0*/  FSEL R6, R6, 0.0083327032625675201416, !P0 ;  /* 0x3c0885e406067808 */ /* 0x000fc40004000000 */
[----:B------:R-:W-:Y:S02]  /*07b0*/  FSEL R0, R0, -0.00019574658654164522886, !P0 ;  /* 0xb94d415300007808 */ /* 0x000fe40004000000 */
[----:B------:R-:W-:-:S03]  /*07c0*/  FSEL R5, -R9, -0.16666662693023681641, !P0 ;  /* 0xbe2aaaa809057808 */ /* 0x000fc60004000100 */
[C---:B------:R-:W-:Y:S01]  /*07d0*/  FFMA R6, R7.reuse, R0, R6 ;  /* 0x0000000007067223 */ /* 0x040fe20000000006 */
[----:B------:R-:W-:Y:S01]  /*07e0*/  FSEL R0, R8, 1, P0 ;  /* 0x3f80000008007808 */ /* 0x000fe20000000000 */
[----:B0-----:R-:W-:Y:S02]  /*07f0*/  UISETP.NE.AND UP0, UPT, UR4, UR5, UPT ;  /* 0x000000050400728c */ /* 0x001fe4000bf05270 */
[C---:B------:R-:W-:Y:S02]  /*0800*/  FFMA R5, R7.reuse, R6, R5 ;  /* 0x0000000607057223 */ /* 0x040fe40000000005 */
[----:B------:R-:W-:-:S04]  /*0810*/  FFMA R7, R7, R0, RZ ;  /* 0x0000000007077223 */ /* 0x000fc800000000ff */
[----:B------:R-:W-:-:S04]  /*0820*/  FFMA R0, R7, R5, R0 ;  /* 0x0000000507007223 */ /* 0x000fc80000000000 */
[----:B------:R-:W-:Y:S01]  /*0830*/  @P1 FADD R0, RZ, -R0 ;  /* 0x80000000ff001221 */ /* 0x000fe20000000000 */
[----:B------:R-:W-:Y:S06]  /*0840*/  BRA.U UP0, `(.L_x_4) ;  /* 0xfffffff900187547 */ /* 0x000fec000b83ffff */
.L_x_0:
[----:B------:R-:W-:Y:S01]  /*0850*/  BAR.SYNC.DEFER_BLOCKING 0x0 ;  /* 0x0000000000007b1d */ /* 0x000fe20000010000 */
[----:B------:R-:W-:-:S13]  /*0860*/  ISETP.NE.AND P0, PT, R10, RZ, PT ;  /* 0x000000ff0a00720c */ /* 0x000fda0003f05270 */
[----:B------:R-:W-:Y:S05]  /*0870*/  @P0 EXIT ;  /* 0x000000000000094d */ /* 0x000fea0003800000 */
[----:B------:R-:W-:Y:S01]  /*0880*/  CS2R R4, SR_GLOBALTIMERLO ;  /* 0x0000000000047805 */ /* 0x000fe20000015200 */
[----:B------:R-:W0:Y:S01]  /*0890*/  S2R R9, SR_CTAID.X ;  /* 0x0000000000097919 */ /* 0x000e220000002500 */
[----:B------:R-:W0:Y:S04]  /*08a0*/  LDC.64 R6, c[0x0][0x390] ;  /* 0x0000e400ff067b82 */ /* 0x000e280000000a00 */
[----:B------:R-:W-:-:S05]  /*08b0*/  IADD3 R4, P0, PT, -R2, R4, RZ ;  /* 0x0000000402047210 */ /* 0x000fca0007f1e1ff */
[----:B------:R-:W-:Y:S02]  /*08c0*/  IMAD.X R5, R5, 0x1, ~R3, P0 ;  /* 0x0000000105057824 */ /* 0x000fe400000e0e03 */
[----:B0-----:R-:W-:-:S05]  /*08d0*/  IMAD.WIDE.U32 R2, R9, 0x8, R6 ;  /* 0x0000000809027825 */ /* 0x001fca00078e0006 */
[----:B------:R-:W-:Y:S01]  /*08e0*/  STG.E.64 desc[UR6][R2.64], R4 ;  /* 0x0000000402007986 */ /* 0x000fe2000c101b06 */
[----:B------:R-:W-:Y:S05]  /*08f0*/  EXIT ;  /* 0x000000000000794d */ /* 0x000fea0003800000 */
.L_x_5:
[----:B------:R-:W-:-:S00]  /*0900*/  BRA `(.L_x_5) ;  /* 0xfffffffc00fc7947 */ /* 0x000fc0000383ffff */
[----:B------:R-:W-:-:S00]  /*0910*/  NOP ;  /* 0x0000000000007918 */ /* 0x000fc00000000000 */
        /* <DEDUP_REMOVED lines=14> */
.L_x_6:


//--------------------- .nv.global.init           --------------------------
	.section	.nv.global.init,"aw",@progbits
	.align	4
.nv.global.init:
	.type		__cudart_i2opi_f,@object
	.size		__cudart_i2opi_f,(.L_0 - __cudart_i2opi_f)
__cudart_i2opi_f:
        /*0000*/ 	.byte	0x41, 0x90, 0x43, 0x3c, 0x99, 0x95, 0x62, 0xdb, 0xc0, 0xdd, 0x34, 0xf5, 0xd1, 0x57, 0x27, 0xfc
        /*0010*/ 	.byte	0x29, 0x15, 0x44, 0x4e, 0x6e, 0x83, 0xf9, 0xa2
.L_0:


//--------------------- .nv.shared.reserved.0     --------------------------
	.section	.nv.shared.reserved.0,"aw",@nobits
	.weak		__nv_reservedSMEM_offset_0_alias
	.size		__nv_reservedSMEM_offset_0_alias, 0, 64
	.other		__nv_reservedSMEM_offset_0_alias,@"STO_CUDA_RESERVED_SHARED STV_DEFAULT"
__nv_reservedSMEM_offset_0_alias:
	.zero		0
	.zero		64


//--------------------- .nv.constant0._Z6kernelfffPyi --------------------------
	.section	.nv.constant0._Z6kernelfffPyi,"a",@progbits
	.sectionflags	@""
	.align	4
.nv.constant0._Z6kernelfffPyi:
	.zero		924


//--------------------- SYMBOLS --------------------------

	.type		.nv.reservedSmem.offset0,@object
	.size		.nv.reservedSmem.offset0,0x4
